//
// Generated by NVIDIA NVVM Compiler
//
// Compiler Build ID: CL-36424714
// Cuda compilation tools, release 13.0, V13.0.88
// Based on NVVM 20.0.0
//

.version 9.0
.target sm_100
.address_size 64

	// .globl	_Z16generate_resultsjjPj

.visible .entry _Z16generate_resultsjjPj(
	.param .u32 _Z16generate_resultsjjPj_param_0,
	.param .u32 _Z16generate_resultsjjPj_param_1,
	.param .u64 .ptr .align 1 _Z16generate_resultsjjPj_param_2
)
{
	.reg .pred 	%p<4>;
	.reg .b32 	%r<15>;
	.reg .b64 	%rd<5>;

	ld.param.u32 	%r7, [_Z16generate_resultsjjPj_param_0];
	ld.param.u32 	%r8, [_Z16generate_resultsjjPj_param_1];
	ld.param.u64 	%rd2, [_Z16generate_resultsjjPj_param_2];
	mov.u32 	%r1, %ntid.x;
	mov.u32 	%r9, %ctaid.x;
	mov.u32 	%r10, %tid.x;
	mad.lo.s32 	%r14, %r1, %r9, %r10;
	setp.ge.u32 	%p1, %r14, %r7;
	@%p1 bra 	$L__BB0_3;
	mov.u32 	%r11, %nctaid.x;
	mul.lo.s32 	%r3, %r1, %r11;
	shr.u32 	%r4, %r8, 1;
	cvta.to.global.u64 	%rd1, %rd2;
$L__BB0_2:
	mul.wide.s32 	%rd3, %r14, 4;
	add.s64 	%rd4, %rd1, %rd3;
	ld.global.u32 	%r12, [%rd4];
	setp.gt.u32 	%p2, %r12, %r4;
	selp.u32 	%r13, 1, 0, %p2;
	st.global.u32 	[%rd4], %r13;
	add.s32 	%r14, %r14, %r3;
	setp.lt.u32 	%p3, %r14, %r7;
	@%p3 bra 	$L__BB0_2;
$L__BB0_3:
	ret;

}


// ===== COMPILED SASS (sm_100) =====

	.target	sm_100

	.elftype	@"ET_EXEC"


//--------------------- .note.nv.tkinfo           --------------------------
	.section	.note.nv.tkinfo,"",@"SHT_NOTE"
	.sectionflags	@"SHF_NOTE_NV_TKINFO"
	.tkinfo
        /*0018*/ 	.word	0x00000002
        /*0030*/ 	.string	""
        /*0030*/ 	.string	"ptxas"
        /*0030*/ 	.string	"Cuda compilation tools, release 13.0, V13.0.88"
        /*0030*/ 	.string	"Build cuda_13.0.r13.0/compiler.36424714_0"
        /*0030*/ 	.string	"-arch sm_100 -m 64 "



//--------------------- .note.nv.cuinfo           --------------------------
	.section	.note.nv.cuinfo,"",@"SHT_NOTE"
	.sectionflags	@"SHF_NOTE_NV_CUINFO"
        /*0018*/ 	.short	0x0002
        /*001a*/ 	.short	0x0064
        /*001c*/ 	.short	0x0082
	.zero		2


//--------------------- .nv.info                  --------------------------
	.section	.nv.info,"",@"SHT_CUDA_INFO"
	.align	4


	//----- nvinfo : EIATTR_REGCOUNT
	.align		4
        /*0000*/ 	.byte	0x04, 0x2f
        /*0002*/ 	.short	(.L_1 - .L_0)
	.align		4
.L_0:
        /*0004*/ 	.word	index@(_Z16generate_resultsjjPj)
        /*0008*/ 	.word	0x0000000a


	//----- nvinfo : EIATTR_FRAME_SIZE
	.align		4
.L_1:
        /*000c*/ 	.byte	0x04, 0x11
        /*000e*/ 	.short	(.L_3 - .L_2)
	.align		4
.L_2:
        /*0010*/ 	.word	index@(_Z16generate_resultsjjPj)
        /*0014*/ 	.word	0x00000000


	//----- nvinfo : EIATTR_MIN_STACK_SIZE
	.align		4
.L_3:
        /*0018*/ 	.byte	0x04, 0x12
        /*001a*/ 	.short	(.L_5 - .L_4)
	.align		4
.L_4:
        /*001c*/ 	.word	index@(_Z16generate_resultsjjPj)
        /*0020*/ 	.word	0x00000000
.L_5:


//--------------------- .nv.compat                --------------------------
	.section	.nv.compat,"",@"SHT_CUDA_COMPAT_INFO"
	.align	4
        /*0000*/ 	.byte	0x02, 0x09, 0x00, 0x00, 0x02, 0x02, 0x01, 0x00, 0x02, 0x05, 0x05, 0x00, 0x03, 0x07, 0x01, 0x01
        /*0010*/ 	.byte	0x02, 0x03, 0x00, 0x00, 0x02, 0x06, 0x01, 0x00, 0x04, 0x0b, 0x08, 0x00, 0x09, 0x00, 0x00, 0x00
        /*0020*/ 	.byte	0x00, 0x00, 0x00, 0x00


//--------------------- .nv.info._Z16generate_resultsjjPj --------------------------
	.section	.nv.info._Z16generate_resultsjjPj,"",@"SHT_CUDA_INFO"
	.sectionflags	@""
	.align	4


	//----- nvinfo : EIATTR_CUDA_API_VERSION
	.align		4
        /*0000*/ 	.byte	0x04, 0x37
        /*0002*/ 	.short	(.L_7 - .L_6)
.L_6:
        /*0004*/ 	.word	0x00000082


	//----- nvinfo : EIATTR_KPARAM_INFO
	.align		4
.L_7:
        /*0008*/ 	.byte	0x04, 0x17
        /*000a*/ 	.short	(.L_9 - .L_8)
.L_8:
        /*000c*/ 	.word	0x00000000
        /*0010*/ 	.short	0x0002
        /*0012*/ 	.short	0x0008
        /*0014*/ 	.byte	0x00, 0xf5, 0x21, 0x00


	//----- nvinfo : EIATTR_KPARAM_INFO
	.align		4
.L_9:
        /*0018*/ 	.byte	0x04, 0x17
        /*001a*/ 	.short	(.L_11 - .L_10)
.L_10:
        /*001c*/ 	.word	0x00000000
        /*0020*/ 	.short	0x0001
        /*0022*/ 	.short	0x0004
        /*0024*/ 	.byte	0x00, 0xf0, 0x11, 0x00


	//----- nvinfo : EIATTR_KPARAM_INFO
	.align		4
.L_11:
        /*0028*/ 	.byte	0x04, 0x17
        /*002a*/ 	.short	(.L_13 - .L_12)
.L_12:
        /*002c*/ 	.word	0x00000000
        /*0030*/ 	.short	0x0000
        /*0032*/ 	.short	0x0000
        /*0034*/ 	.byte	0x00, 0xf0, 0x11, 0x00


	//----- nvinfo : EIATTR_SPARSE_MMA_MASK
	.align		4
.L_13:
        /*0038*/ 	.byte	0x03, 0x50
        /*003a*/ 	.short	0x0000


	//----- nvinfo : EIATTR_MAXREG_COUNT
	.align		4
        /*003c*/ 	.byte	0x03, 0x1b
        /*003e*/ 	.short	0x00ff


	//----- nvinfo : EIATTR_MERCURY_ISA_VERSION
	.align		4
        /*0040*/ 	.byte	0x03, 0x5f
        /*0042*/ 	.short	0x0101


	//----- nvinfo : EIATTR_VRC_CTA_INIT_COUNT
	.align		4
        /*0044*/ 	.byte	0x02, 0x4a
	.zero		1
	.zero		1


	//----- nvinfo : EIATTR_EXIT_INSTR_OFFSETS
	.align		4
        /*0048*/ 	.byte	0x04, 0x1c
        /*004a*/ 	.short	(.L_15 - .L_14)


	//   ....[0]....
.L_14:
        /*004c*/ 	.word	0x00000070


	//   ....[1]....
        /*0050*/ 	.word	0x00000160


	//----- nvinfo : EIATTR_CRS_STACK_SIZE
	.align		4
.L_15:
        /*0054*/ 	.byte	0x04, 0x1e
        /*0056*/ 	.short	(.L_17 - .L_16)
.L_16:
        /*0058*/ 	.word	0x00000000


	//----- nvinfo : EIATTR_CBANK_PARAM_SIZE
	.align		4
.L_17:
        /*005c*/ 	.byte	0x03, 0x19
        /*005e*/ 	.short	0x0010


	//----- nvinfo : EIATTR_PARAM_CBANK
	.align		4
        /*0060*/ 	.byte	0x04, 0x0a
        /*0062*/ 	.short	(.L_19 - .L_18)
	.align		4
.L_18:
        /*0064*/ 	.word	index@(.nv.constant0._Z16generate_resultsjjPj)
        /*0068*/ 	.short	0x0380
        /*006a*/ 	.short	0x0010


	//----- nvinfo : EIATTR_SW_WAR
	.align		4
.L_19:
        /*006c*/ 	.byte	0x04, 0x36
        /*006e*/ 	.short	(.L_21 - .L_20)
.L_20:
        /*0070*/ 	.word	0x00000008
.L_21:


//--------------------- .nv.callgraph             --------------------------
	.section	.nv.callgraph,"",@"SHT_CUDA_CALLGRAPH"
	.align	4
	.sectionentsize	8
	.align		4
        /*0000*/ 	.word	0x00000000
	.align		4
        /*0004*/ 	.word	0xffffffff
	.align		4
        /*0008*/ 	.word	0x00000000
	.align		4
        /*000c*/ 	.word	0xfffffffe
	.align		4
        /*0010*/ 	.word	0x00000000
	.align		4
        /*0014*/ 	.word	0xfffffffd
	.align		4
        /*0018*/ 	.word	0x00000000
	.align		4
        /*001c*/ 	.word	0xfffffffc


//--------------------- .text._Z16generate_resultsjjPj --------------------------
	.section	.text._Z16generate_resultsjjPj,"ax",@progbits
	.align	128
        .global         _Z16generate_resultsjjPj
        .type           _Z16generate_resultsjjPj,@function
        .size           _Z16generate_resultsjjPj,(.L_x_2 - _Z16generate_resultsjjPj)
        .other          _Z16generate_resultsjjPj,@"STO_CUDA_ENTRY STV_DEFAULT"
_Z16generate_resultsjjPj:
.text._Z16generate_resultsjjPj:
[----:B------:R-:W-:Y:S01]  /*0000*/  LDC R1, c[0x0][0x37c] ;  /* 0x0000df00ff017b82 */ /* 0x000fe20000000800 */
[----:B------:R-:W0:Y:S01]  /*0010*/  S2R R0, SR_CTAID.X ;  /* 0x0000000000007919 */ /* 0x000e220000002500 */
[----:B------:R-:W0:Y:S01]  /*0020*/  LDCU UR4, c[0x0][0x360] ;  /* 0x00006c00ff0477ac */ /* 0x000e220008000800 */
[----:B------:R-:W0:Y:S01]  /*0030*/  S2R R3, SR_TID.X ;  /* 0x0000000000037919 */ /* 0x000e220000002100 */
[----:B------:R-:W1:Y:S01]  /*0040*/  LDCU UR7, c[0x0][0x380] ;  /* 0x00007000ff0777ac */ /* 0x000e620008000800 */
[----:B0-----:R-:W-:-:S05]  /*0050*/  IMAD R0, R0, UR4, R3 ;  /* 0x0000000400007c24 */ /* 0x001fca000f8e0203 */
[----:B-1----:R-:W-:-:S13]  /*0060*/  ISETP.GE.U32.AND P0, PT, R0, UR7, PT ;  /* 0x0000000700007c0c */ /* 0x002fda000bf06070 */
[----:B------:R-:W-:Y:S05]  /*0070*/  @P0 EXIT ;  /* 0x000000000000094d */ /* 0x000fea0003800000 */
[----:B------:R-:W0:Y:S01]  /*0080*/  LDC.64 R4, c[0x0][0x388] ;  /* 0x0000e200ff047b82 */ /* 0x000e220000000a00 */
[----:B------:R-:W1:Y:S01]  /*0090*/  LDCU UR5, c[0x0][0x370] ;  /* 0x00006e00ff0577ac */ /* 0x000e620008000800 */
[----:B------:R-:W2:Y:S01]  /*00a0*/  LDCU UR6, c[0x0][0x384] ;  /* 0x00007080ff0677ac */ /* 0x000ea20008000800 */
[----:B------:R-:W3:Y:S01]  /*00b0*/  LDCU.64 UR8, c[0x0][0x358] ;  /* 0x00006b00ff0877ac */ /* 0x000ee20008000a00 */
[----:B-1----:R-:W-:Y:S02]  /*00c0*/  UIMAD UR4, UR4, UR5, URZ ;  /* 0x00000005040472a4 */ /* 0x002fe4000f8e02ff */
[----:B--23--:R-:W-:-:S12]  /*00d0*/  USHF.R.U32.HI UR5, URZ, 0x1, UR6 ;  /* 0x00000001ff057899 */ /* 0x00cfd80008011606 */
.L_x_0:
[----:B01----:R-:W-:-:S05]  /*00e0*/  IMAD.WIDE R2, R0, 0x4, R4 ;  /* 0x0000000400027825 */ /* 0x003fca00078e0204 */
[----:B------:R-:W2:Y:S01]  /*00f0*/  LDG.E R6, desc[UR8][R2.64] ;  /* 0x0000000802067981 */ /* 0x000ea2000c1e1900 */
[----:B------:R-:W-:Y:S01]  /*0100*/  VIADD R0, R0, UR4 ;  /* 0x0000000400007c36 */ /* 0x000fe20008000000 */
[----:B--2---:R-:W-:-:S04]  /*0110*/  ISETP.GT.U32.AND P0, PT, R6, UR5, PT ;  /* 0x0000000506007c0c */ /* 0x004fc8000bf04070 */
[----:B------:R-:W-:Y:S02]  /*0120*/  SEL R7, RZ, 0x1, !P0 ;  /* 0x00000001ff077807 */ /* 0x000fe40004000000 */
[----:B------:R-:W-:-:S03]  /*0130*/  ISETP.GE.U32.AND P0, PT, R0, UR7, PT ;  /* 0x0000000700007c0c */ /* 0x000fc6000bf06070 */
[----:B------:R1:W-:Y:S10]  /*0140*/  STG.E desc[UR8][R2.64], R7 ;  /* 0x0000000702007986 */ /* 0x0003f4000c101908 */
[----:B------:R-:W-:Y:S05]  /*0150*/  @!P0 BRA `(.L_x_0) ;  /* 0xfffffffc00e08947 */ /* 0x000fea000383ffff */
[----:B------:R-:W-:Y:S05]  /*0160*/  EXIT ;  /* 0x000000000000794d */ /* 0x000fea0003800000 */
.L_x_1:
[----:B------:R-:W-:-:S00]  /*0170*/  BRA `(.L_x_1) ;  /* 0xfffffffc00fc7947 */ /* 0x000fc0000383ffff */
[----:B------:R-:W-:-:S00]  /*0180*/  NOP ;  /* 0x0000000000007918 */ /* 0x000fc00000000000 */
[----:B------:R-:W-:-:S00]  /*0190*/  NOP ;  /* 0x0000000000007918 */ /* 0x000fc00000000000 */
[----:B------:R-:W-:-:S00]  /*01a0*/  NOP ;  /* 0x0000000000007918 */ /* 0x000fc00000000000 */
[----:B------:R-:W-:-:S00]  /*01b0*/  NOP ;  /* 0x0000000000007918 */ /* 0x000fc00000000000 */
[----:B------:R-:W-:-:S00]  /*01c0*/  NOP ;  /* 0x0000000000007918 */ /* 0x000fc00000000000 */
[----:B------:R-:W-:-:S00]  /*01d0*/  NOP ;  /* 0x0000000000007918 */ /* 0x000fc00000000000 */
[----:B------:R-:W-:-:S00]  /*01e0*/  NOP ;  /* 0x0000000000007918 */ /* 0x000fc00000000000 */
[----:B------:R-:W-:-:S00]  /*01f0*/  NOP ;  /* 0x0000000000007918 */ /* 0x000fc00000000000 */
.L_x_2:


//--------------------- .nv.shared.reserved.0     --------------------------
	.section	.nv.shared.reserved.0,"aw",@nobits
	.weak		__nv_reservedSMEM_offset_0_alias
	.size		__nv_reservedSMEM_offset_0_alias, 0, 64
	.other		__nv_reservedSMEM_offset_0_alias,@"STO_CUDA_RESERVED_SHARED STV_DEFAULT"
__nv_reservedSMEM_offset_0_alias:
	.zero		0
	.zero		64


//--------------------- .nv.constant0._Z16generate_resultsjjPj --------------------------
	.section	.nv.constant0._Z16generate_resultsjjPj,"a",@progbits
	.sectionflags	@""
	.align	4
.nv.constant0._Z16generate_resultsjjPj:
	.zero		912


//--------------------- SYMBOLS --------------------------

	.type		.nv.reservedSmem.offset0,@object
	.size		.nv.reservedSmem.offset0,0x4
